//
// Generated by NVIDIA NVVM Compiler
//
// Compiler Build ID: CL-36424714
// Cuda compilation tools, release 13.0, V13.0.88
// Based on NVVM 20.0.0
//

.version 9.0
.target sm_100
.address_size 64

.extern .func  (.param .b32 func_retval0) vprintf
(
	.param .b64 vprintf_param_0,
	.param .b64 vprintf_param_1
)
;
.global .align 1 .b8 $str[33] = {104, 101, 108, 108, 111, 32, 102, 114, 111, 109, 32, 116, 97, 115, 107, 58, 32, 37, 100, 32, 97, 110, 100, 32, 106, 111, 98, 58, 32, 37, 100, 10};

.entry _Z12printMessageii(
	.param .u32 _Z12printMessageii_param_0,
	.param .u32 _Z12printMessageii_param_1
)
{
	.local .align 8 .b8 	__local_depot0[8];
	.reg .b64 	%SP;
	.reg .b64 	%SPL;
	.reg .b32 	%r<5>;
	.reg .b64 	%rd<5>;

	mov.u64 	%SPL, __local_depot0;
	cvta.local.u64 	%SP, %SPL;
	ld.param.u32 	%r1, [_Z12printMessageii_param_0];
	ld.param.u32 	%r2, [_Z12printMessageii_param_1];
	add.u64 	%rd1, %SP, 0;
	add.u64 	%rd2, %SPL, 0;
	st.local.v2.u32 	[%rd2], {%r1, %r2};
	mov.u64 	%rd3, $str;
	cvta.global.u64 	%rd4, %rd3;
	{ // callseq 0, 0
	.param .b64 param0;
	st.param.b64 	[param0], %rd4;
	.param .b64 param1;
	st.param.b64 	[param1], %rd1;
	.param .b32 retval0;
	call.uni (retval0), 
	vprintf, 
	(
	param0, 
	param1
	);
	ld.param.b32 	%r3, [retval0];
	} // callseq 0
	ret;

}


// ===== COMPILED SASS (sm_100) =====

	.target	sm_100

	.elftype	@"ET_EXEC"


//--------------------- .note.nv.tkinfo           --------------------------
	.section	.note.nv.tkinfo,"",@"SHT_NOTE"
	.sectionflags	@"SHF_NOTE_NV_TKINFO"
	.tkinfo
        /*0018*/ 	.word	0x00000002
        /*0030*/ 	.string	""
        /*0030*/ 	.string	"ptxas"
        /*0030*/ 	.string	"Cuda compilation tools, release 13.0, V13.0.88"
        /*0030*/ 	.string	"Build cuda_13.0.r13.0/compiler.36424714_0"
        /*0030*/ 	.string	"-arch sm_100 -m 64 "



//--------------------- .note.nv.cuinfo           --------------------------
	.section	.note.nv.cuinfo,"",@"SHT_NOTE"
	.sectionflags	@"SHF_NOTE_NV_CUINFO"
        /*0018*/ 	.short	0x0002
        /*001a*/ 	.short	0x0064
        /*001c*/ 	.short	0x0082
	.zero		2


//--------------------- .nv.info                  --------------------------
	.section	.nv.info,"",@"SHT_CUDA_INFO"
	.align	4


	//----- nvinfo : EIATTR_REGCOUNT
	.align		4
        /*0000*/ 	.byte	0x04, 0x2f
        /*0002*/ 	.short	(.L_2 - .L_1)
	.align		4
.L_1:
        /*0004*/ 	.word	index@(_Z12printMessageii)
        /*0008*/ 	.word	0x00000018


	//----- nvinfo : EIATTR_FRAME_SIZE
	.align		4
.L_2:
        /*000c*/ 	.byte	0x04, 0x11
        /*000e*/ 	.short	(.L_4 - .L_3)
	.align		4
.L_3:
        /*0010*/ 	.word	index@(_Z12printMessageii)
        /*0014*/ 	.word	0x00000008


	//----- nvinfo : EIATTR_MIN_STACK_SIZE
	.align		4
.L_4:
        /*0018*/ 	.byte	0x04, 0x12
        /*001a*/ 	.short	(.L_6 - .L_5)
	.align		4
.L_5:
        /*001c*/ 	.word	index@(_Z12printMessageii)
        /*0020*/ 	.word	0x00000008
.L_6:


//--------------------- .nv.compat                --------------------------
	.section	.nv.compat,"",@"SHT_CUDA_COMPAT_INFO"
	.align	4
        /*0000*/ 	.byte	0x02, 0x09, 0x00, 0x00, 0x02, 0x02, 0x01, 0x00, 0x02, 0x05, 0x05, 0x00, 0x03, 0x07, 0x01, 0x01
        /*0010*/ 	.byte	0x02, 0x03, 0x00, 0x00, 0x02, 0x06, 0x01, 0x00, 0x04, 0x0b, 0x08, 0x00, 0x09, 0x00, 0x00, 0x00
        /*0020*/ 	.byte	0x00, 0x00, 0x00, 0x00


//--------------------- .nv.info._Z12printMessageii --------------------------
	.section	.nv.info._Z12printMessageii,"",@"SHT_CUDA_INFO"
	.sectionflags	@""
	.align	4


	//----- nvinfo : EIATTR_CUDA_API_VERSION
	.align		4
        /*0000*/ 	.byte	0x04, 0x37
        /*0002*/ 	.short	(.L_8 - .L_7)
.L_7:
        /*0004*/ 	.word	0x00000082


	//----- nvinfo : EIATTR_KPARAM_INFO
	.align		4
.L_8:
        /*0008*/ 	.byte	0x04, 0x17
        /*000a*/ 	.short	(.L_10 - .L_9)
.L_9:
        /*000c*/ 	.word	0x00000000
        /*0010*/ 	.short	0x0001
        /*0012*/ 	.short	0x0004
        /*0014*/ 	.byte	0x00, 0xf0, 0x11, 0x00


	//----- nvinfo : EIATTR_KPARAM_INFO
	.align		4
.L_10:
        /*0018*/ 	.byte	0x04, 0x17
        /*001a*/ 	.short	(.L_12 - .L_11)
.L_11:
        /*001c*/ 	.word	0x00000000
        /*0020*/ 	.short	0x0000
        /*0022*/ 	.short	0x0000
        /*0024*/ 	.byte	0x00, 0xf0, 0x11, 0x00


	//----- nvinfo : EIATTR_SPARSE_MMA_MASK
	.align		4
.L_12:
        /*0028*/ 	.byte	0x03, 0x50
        /*002a*/ 	.short	0x0000


	//----- nvinfo : EIATTR_MAXREG_COUNT
	.align		4
        /*002c*/ 	.byte	0x03, 0x1b
        /*002e*/ 	.short	0x00ff


	//----- nvinfo : EIATTR_EXTERNS
	.align		4
        /*0030*/ 	.byte	0x04, 0x0f
        /*0032*/ 	.short	(.L_14 - .L_13)


	//   ....[0]....
	.align		4
.L_13:
        /*0034*/ 	.word	index@(vprintf)


	//----- nvinfo : EIATTR_MERCURY_ISA_VERSION
	.align		4
.L_14:
        /*0038*/ 	.byte	0x03, 0x5f
        /*003a*/ 	.short	0x0101


	//----- nvinfo : EIATTR_VRC_CTA_INIT_COUNT
	.align		4
        /*003c*/ 	.byte	0x02, 0x4a
	.zero		1
	.zero		1


	//----- nvinfo : EIATTR_SYSCALL_OFFSETS
	.align		4
        /*0040*/ 	.byte	0x04, 0x46
        /*0042*/ 	.short	(.L_16 - .L_15)


	//   ....[0]....
.L_15:
        /*0044*/ 	.word	0x000000e0


	//----- nvinfo : EIATTR_EXIT_INSTR_OFFSETS
	.align		4
.L_16:
        /*0048*/ 	.byte	0x04, 0x1c
        /*004a*/ 	.short	(.L_18 - .L_17)


	//   ....[0]....
.L_17:
        /*004c*/ 	.word	0x000000f0


	//----- nvinfo : EIATTR_CBANK_PARAM_SIZE
	.align		4
.L_18:
        /*0050*/ 	.byte	0x03, 0x19
        /*0052*/ 	.short	0x0008


	//----- nvinfo : EIATTR_PARAM_CBANK
	.align		4
        /*0054*/ 	.byte	0x04, 0x0a
        /*0056*/ 	.short	(.L_20 - .L_19)
	.align		4
.L_19:
        /*0058*/ 	.word	index@(.nv.constant0._Z12printMessageii)
        /*005c*/ 	.short	0x0380
        /*005e*/ 	.short	0x0008


	//----- nvinfo : EIATTR_SW_WAR
	.align		4
.L_20:
        /*0060*/ 	.byte	0x04, 0x36
        /*0062*/ 	.short	(.L_22 - .L_21)
.L_21:
        /*0064*/ 	.word	0x00000008
.L_22:


//--------------------- .nv.callgraph             --------------------------
	.section	.nv.callgraph,"",@"SHT_CUDA_CALLGRAPH"
	.align	4
	.sectionentsize	8
	.align		4
        /*0000*/ 	.word	0x00000000
	.align		4
        /*0004*/ 	.word	0xffffffff
	.align		4
        /*0008*/ 	.word	index@(_Z12printMessageii)
	.align		4
        /*000c*/ 	.word	index@(vprintf)
	.align		4
        /*0010*/ 	.word	0x00000000
	.align		4
        /*0014*/ 	.word	0xfffffffe
	.align		4
        /*0018*/ 	.word	0x00000000
	.align		4
        /*001c*/ 	.word	0xfffffffd
	.align		4
        /*0020*/ 	.word	0x00000000
	.align		4
        /*0024*/ 	.word	0xfffffffc


//--------------------- .nv.constant4             --------------------------
	.section	.nv.constant4,"a",@progbits
	.align	8
	.align		8
.nv.constant4:
        /*0000*/ 	.dword	vprintf
	.align		8
        /*0008*/ 	.dword	$str


//--------------------- .text._Z12printMessageii  --------------------------
	.section	.text._Z12printMessageii,"ax",@progbits
	.align	128
.text._Z12printMessageii:
        .type           _Z12printMessageii,@function
        .size           _Z12printMessageii,(.L_x_2 - _Z12printMessageii)
        .other          _Z12printMessageii,@"STO_CUDA_ENTRY STV_DEFAULT"
_Z12printMessageii:
[----:B------:R-:W0:Y:S08]  /*0000*/  LDC R1, c[0x0][0x37c] ;  /* 0x0000df00ff017b82 */ /* 0x000e300000000800 */
[----:B------:R-:W1:Y:S01]  /*0010*/  LDC.64 R8, c[0x0][0x380] ;  /* 0x0000e000ff087b82 */ /* 0x000e620000000a00 */
[----:B0-----:R-:W-:Y:S01]  /*0020*/  VIADD R1, R1, 0xfffffff8 ;  /* 0xfffffff801017836 */ /* 0x001fe20000000000 */
[----:B------:R-:W-:Y:S01]  /*0030*/  MOV R0, 0x0 ;  /* 0x0000000000007802 */ /* 0x000fe20000000f00 */
[----:B------:R-:W0:Y:S01]  /*0040*/  LDCU UR4, c[0x0][0x2f8] ;  /* 0x00005f00ff0477ac */ /* 0x000e220008000800 */
[----:B------:R-:W2:Y:S04]  /*0050*/  LDCU.64 UR6, c[0x4][0x8] ;  /* 0x01000100ff0677ac */ /* 0x000ea80008000a00 */
[----:B------:R3:W4:Y:S01]  /*0060*/  LDC.64 R2, c[0x4][R0] ;  /* 0x0100000000027b82 */ /* 0x0007220000000a00 */
[----:B------:R-:W5:Y:S01]  /*0070*/  LDCU UR5, c[0x0][0x2fc] ;  /* 0x00005f80ff0577ac */ /* 0x000f620008000800 */
[----:B0-----:R-:W-:Y:S01]  /*0080*/  IADD3 R6, P0, PT, R1, UR4, RZ ;  /* 0x0000000401067c10 */ /* 0x001fe2000ff1e0ff */
[----:B-1----:R3:W-:Y:S01]  /*0090*/  STL.64 [R1], R8 ;  /* 0x0000000801007387 */ /* 0x0027e20000100a00 */
[----:B--2---:R-:W-:Y:S01]  /*00a0*/  IMAD.U32 R4, RZ, RZ, UR6 ;  /* 0x00000006ff047e24 */ /* 0x004fe2000f8e00ff */
[----:B------:R-:W-:-:S02]  /*00b0*/  MOV R5, UR7 ;  /* 0x0000000700057c02 */ /* 0x000fc40008000f00 */
[----:B-----5:R-:W-:-:S08]  /*00c0*/  IMAD.X R7, RZ, RZ, UR5, P0 ;  /* 0x00000005ff077e24 */ /* 0x020fd000080e06ff */
[----:B------:R-:W-:-:S07]  /*00d0*/  LEPC R20, `(.L_x_0) ;  /* 0x000000001014794e */ /* 0x000fce0000000000 */
[----:B---34-:R-:W-:Y:S05]  /*00e0*/  CALL.ABS.NOINC R2 ;  /* 0x0000000002007343 */ /* 0x018fea0003c00000 */
.L_x_0:
[----:B------:R-:W-:Y:S05]  /*00f0*/  EXIT ;  /* 0x000000000000794d */ /* 0x000fea0003800000 */
.L_x_1:
[----:B------:R-:W-:-:S00]  /*0100*/  BRA `(.L_x_1) ;  /* 0xfffffffc00fc7947 */ /* 0x000fc0000383ffff */
[----:B------:R-:W-:-:S00]  /*0110*/  NOP ;  /* 0x0000000000007918 */ /* 0x000fc00000000000 */
        /* <DEDUP_REMOVED lines=14> */
.L_x_2:


//--------------------- .nv.global.init           --------------------------
	.section	.nv.global.init,"aw",@progbits
.nv.global.init:
	.type		$str,@object
	.size		$str,(.L_0 - $str)
$str:
        /*0000*/ 	.byte	0x68, 0x65, 0x6c, 0x6c, 0x6f, 0x20, 0x66, 0x72, 0x6f, 0x6d, 0x20, 0x74, 0x61, 0x73, 0x6b, 0x3a
        /*0010*/ 	.byte	0x20, 0x25, 0x64, 0x20, 0x61, 0x6e, 0x64, 0x20, 0x6a, 0x6f, 0x62, 0x3a, 0x20, 0x25, 0x64, 0x0a
        /*0020*/ 	.byte	0x00
.L_0:


//--------------------- .nv.shared.reserved.0     --------------------------
	.section	.nv.shared.reserved.0,"aw",@nobits
	.weak		__nv_reservedSMEM_offset_0_alias
	.size		__nv_reservedSMEM_offset_0_alias, 0, 64
	.other		__nv_reservedSMEM_offset_0_alias,@"STO_CUDA_RESERVED_SHARED STV_DEFAULT"
__nv_reservedSMEM_offset_0_alias:
	.zero		0
	.zero		64


//--------------------- .nv.constant0._Z12printMessageii --------------------------
	.section	.nv.constant0._Z12printMessageii,"a",@progbits
	.sectionflags	@""
	.align	4
.nv.constant0._Z12printMessageii:
	.zero		904


//--------------------- SYMBOLS --------------------------

	.type		.nv.reservedSmem.offset0,@object
	.size		.nv.reservedSmem.offset0,0x4
	.type		vprintf,@function
